//
// Generated by NVIDIA NVVM Compiler
//
// Compiler Build ID: CL-36424714
// Cuda compilation tools, release 13.0, V13.0.88
// Based on NVVM 20.0.0
//

.version 9.0
.target sm_100
.address_size 64

	// .globl	_Z16reduce_first_addPiS_
.extern .shared .align 16 .b8 sdata[];

.visible .entry _Z16reduce_first_addPiS_(
	.param .u64 .ptr .align 1 _Z16reduce_first_addPiS__param_0,
	.param .u64 .ptr .align 1 _Z16reduce_first_addPiS__param_1
)
{
	.reg .pred 	%p<5>;
	.reg .b32 	%r<26>;
	.reg .b64 	%rd<11>;

	ld.param.u64 	%rd2, [_Z16reduce_first_addPiS__param_0];
	ld.param.u64 	%rd1, [_Z16reduce_first_addPiS__param_1];
	cvta.to.global.u64 	%rd3, %rd2;
	mov.u32 	%r1, %tid.x;
	mov.u32 	%r2, %ctaid.x;
	mov.u32 	%r3, %ntid.x;
	mul.lo.s32 	%r7, %r3, %r2;
	shl.b32 	%r8, %r7, 1;
	add.s32 	%r9, %r8, %r1;
	mul.wide.u32 	%rd4, %r9, 4;
	add.s64 	%rd5, %rd3, %rd4;
	ld.global.u32 	%r10, [%rd5];
	add.s32 	%r11, %r9, %r3;
	mul.wide.u32 	%rd6, %r11, 4;
	add.s64 	%rd7, %rd3, %rd6;
	ld.global.u32 	%r12, [%rd7];
	add.s32 	%r13, %r12, %r10;
	shl.b32 	%r14, %r1, 2;
	mov.u32 	%r15, sdata;
	add.s32 	%r4, %r15, %r14;
	st.shared.u32 	[%r4], %r13;
	bar.sync 	0;
	setp.lt.u32 	%p1, %r3, 2;
	@%p1 bra 	$L__BB0_5;
	mov.b32 	%r25, 1;
$L__BB0_2:
	shl.b32 	%r6, %r25, 1;
	add.s32 	%r17, %r6, -1;
	and.b32  	%r18, %r17, %r1;
	setp.ne.s32 	%p2, %r18, 0;
	@%p2 bra 	$L__BB0_4;
	shl.b32 	%r19, %r25, 2;
	add.s32 	%r20, %r4, %r19;
	ld.shared.u32 	%r21, [%r20];
	ld.shared.u32 	%r22, [%r4];
	add.s32 	%r23, %r22, %r21;
	st.shared.u32 	[%r4], %r23;
$L__BB0_4:
	bar.sync 	0;
	setp.lt.u32 	%p3, %r6, %r3;
	mov.u32 	%r25, %r6;
	@%p3 bra 	$L__BB0_2;
$L__BB0_5:
	setp.ne.s32 	%p4, %r1, 0;
	@%p4 bra 	$L__BB0_7;
	ld.shared.u32 	%r24, [sdata];
	cvta.to.global.u64 	%rd8, %rd1;
	mul.wide.u32 	%rd9, %r2, 4;
	add.s64 	%rd10, %rd8, %rd9;
	st.global.u32 	[%rd10], %r24;
$L__BB0_7:
	ret;

}


// ===== COMPILED SASS (sm_100) =====

	.target	sm_100

	.elftype	@"ET_EXEC"


//--------------------- .note.nv.tkinfo           --------------------------
	.section	.note.nv.tkinfo,"",@"SHT_NOTE"
	.sectionflags	@"SHF_NOTE_NV_TKINFO"
	.tkinfo
        /*0018*/ 	.word	0x00000002
        /*0030*/ 	.string	""
        /*0030*/ 	.string	"ptxas"
        /*0030*/ 	.string	"Cuda compilation tools, release 13.0, V13.0.88"
        /*0030*/ 	.string	"Build cuda_13.0.r13.0/compiler.36424714_0"
        /*0030*/ 	.string	"-arch sm_100 -m 64 "



//--------------------- .note.nv.cuinfo           --------------------------
	.section	.note.nv.cuinfo,"",@"SHT_NOTE"
	.sectionflags	@"SHF_NOTE_NV_CUINFO"
        /*0018*/ 	.short	0x0002
        /*001a*/ 	.short	0x0064
        /*001c*/ 	.short	0x0082
	.zero		2


//--------------------- .nv.info                  --------------------------
	.section	.nv.info,"",@"SHT_CUDA_INFO"
	.align	4


	//----- nvinfo : EIATTR_REGCOUNT
	.align		4
        /*0000*/ 	.byte	0x04, 0x2f
        /*0002*/ 	.short	(.L_1 - .L_0)
	.align		4
.L_0:
        /*0004*/ 	.word	index@(_Z16reduce_first_addPiS_)
        /*0008*/ 	.word	0x0000000e


	//----- nvinfo : EIATTR_FRAME_SIZE
	.align		4
.L_1:
        /*000c*/ 	.byte	0x04, 0x11
        /*000e*/ 	.short	(.L_3 - .L_2)
	.align		4
.L_2:
        /*0010*/ 	.word	index@(_Z16reduce_first_addPiS_)
        /*0014*/ 	.word	0x00000000


	//----- nvinfo : EIATTR_MIN_STACK_SIZE
	.align		4
.L_3:
        /*0018*/ 	.byte	0x04, 0x12
        /*001a*/ 	.short	(.L_5 - .L_4)
	.align		4
.L_4:
        /*001c*/ 	.word	index@(_Z16reduce_first_addPiS_)
        /*0020*/ 	.word	0x00000000
.L_5:


//--------------------- .nv.compat                --------------------------
	.section	.nv.compat,"",@"SHT_CUDA_COMPAT_INFO"
	.align	4
        /*0000*/ 	.byte	0x02, 0x09, 0x00, 0x00, 0x02, 0x02, 0x01, 0x00, 0x02, 0x05, 0x05, 0x00, 0x03, 0x07, 0x01, 0x01
        /*0010*/ 	.byte	0x02, 0x03, 0x00, 0x00, 0x02, 0x06, 0x01, 0x00, 0x04, 0x0b, 0x08, 0x00, 0x09, 0x00, 0x00, 0x00
        /*0020*/ 	.byte	0x00, 0x00, 0x00, 0x00


//--------------------- .nv.info._Z16reduce_first_addPiS_ --------------------------
	.section	.nv.info._Z16reduce_first_addPiS_,"",@"SHT_CUDA_INFO"
	.sectionflags	@""
	.align	4


	//----- nvinfo : EIATTR_CUDA_API_VERSION
	.align		4
        /*0000*/ 	.byte	0x04, 0x37
        /*0002*/ 	.short	(.L_7 - .L_6)
.L_6:
        /*0004*/ 	.word	0x00000082


	//----- nvinfo : EIATTR_KPARAM_INFO
	.align		4
.L_7:
        /*0008*/ 	.byte	0x04, 0x17
        /*000a*/ 	.short	(.L_9 - .L_8)
.L_8:
        /*000c*/ 	.word	0x00000000
        /*0010*/ 	.short	0x0001
        /*0012*/ 	.short	0x0008
        /*0014*/ 	.byte	0x00, 0xf5, 0x21, 0x00


	//----- nvinfo : EIATTR_KPARAM_INFO
	.align		4
.L_9:
        /*0018*/ 	.byte	0x04, 0x17
        /*001a*/ 	.short	(.L_11 - .L_10)
.L_10:
        /*001c*/ 	.word	0x00000000
        /*0020*/ 	.short	0x0000
        /*0022*/ 	.short	0x0000
        /*0024*/ 	.byte	0x00, 0xf5, 0x21, 0x00


	//----- nvinfo : EIATTR_SPARSE_MMA_MASK
	.align		4
.L_11:
        /*0028*/ 	.byte	0x03, 0x50
        /*002a*/ 	.short	0x0000


	//----- nvinfo : EIATTR_MAXREG_COUNT
	.align		4
        /*002c*/ 	.byte	0x03, 0x1b
        /*002e*/ 	.short	0x00ff


	//----- nvinfo : EIATTR_NUM_BARRIERS
	.align		4
        /*0030*/ 	.byte	0x02, 0x4c
        /*0032*/ 	.byte	0x01
	.zero		1


	//----- nvinfo : EIATTR_MERCURY_ISA_VERSION
	.align		4
        /*0034*/ 	.byte	0x03, 0x5f
        /*0036*/ 	.short	0x0101


	//----- nvinfo : EIATTR_VRC_CTA_INIT_COUNT
	.align		4
        /*0038*/ 	.byte	0x02, 0x4a
	.zero		1
	.zero		1


	//----- nvinfo : EIATTR_EXIT_INSTR_OFFSETS
	.align		4
        /*003c*/ 	.byte	0x04, 0x1c
        /*003e*/ 	.short	(.L_13 - .L_12)


	//   ....[0]....
.L_12:
        /*0040*/ 	.word	0x00000240


	//   ....[1]....
        /*0044*/ 	.word	0x000002c0


	//----- nvinfo : EIATTR_CBANK_PARAM_SIZE
	.align		4
.L_13:
        /*0048*/ 	.byte	0x03, 0x19
        /*004a*/ 	.short	0x0010


	//----- nvinfo : EIATTR_PARAM_CBANK
	.align		4
        /*004c*/ 	.byte	0x04, 0x0a
        /*004e*/ 	.short	(.L_15 - .L_14)
	.align		4
.L_14:
        /*0050*/ 	.word	index@(.nv.constant0._Z16reduce_first_addPiS_)
        /*0054*/ 	.short	0x0380
        /*0056*/ 	.short	0x0010


	//----- nvinfo : EIATTR_SW_WAR
	.align		4
.L_15:
        /*0058*/ 	.byte	0x04, 0x36
        /*005a*/ 	.short	(.L_17 - .L_16)
.L_16:
        /*005c*/ 	.word	0x00000008
.L_17:


//--------------------- .nv.callgraph             --------------------------
	.section	.nv.callgraph,"",@"SHT_CUDA_CALLGRAPH"
	.align	4
	.sectionentsize	8
	.align		4
        /*0000*/ 	.word	0x00000000
	.align		4
        /*0004*/ 	.word	0xffffffff
	.align		4
        /*0008*/ 	.word	0x00000000
	.align		4
        /*000c*/ 	.word	0xfffffffe
	.align		4
        /*0010*/ 	.word	0x00000000
	.align		4
        /*0014*/ 	.word	0xfffffffd
	.align		4
        /*0018*/ 	.word	0x00000000
	.align		4
        /*001c*/ 	.word	0xfffffffc


//--------------------- .text._Z16reduce_first_addPiS_ --------------------------
	.section	.text._Z16reduce_first_addPiS_,"ax",@progbits
	.align	128
        .global         _Z16reduce_first_addPiS_
        .type           _Z16reduce_first_addPiS_,@function
        .size           _Z16reduce_first_addPiS_,(.L_x_3 - _Z16reduce_first_addPiS_)
        .other          _Z16reduce_first_addPiS_,@"STO_CUDA_ENTRY STV_DEFAULT"
_Z16reduce_first_addPiS_:
.text._Z16reduce_first_addPiS_:
[----:B------:R-:W-:Y:S01]  /*0000*/  LDC R1, c[0x0][0x37c] ;  /* 0x0000df00ff017b82 */ /* 0x000fe20000000800 */
[----:B------:R-:W0:Y:S01]  /*0010*/  S2R R11, SR_CTAID.X ;  /* 0x00000000000b7919 */ /* 0x000e220000002500 */
[----:B------:R-:W0:Y:S06]  /*0020*/  LDCU UR8, c[0x0][0x360] ;  /* 0x00006c00ff0877ac */ /* 0x000e2c0008000800 */
[----:B------:R-:W1:Y:S01]  /*0030*/  LDC.64 R4, c[0x0][0x380] ;  /* 0x0000e000ff047b82 */ /* 0x000e620000000a00 */
[----:B------:R-:W2:Y:S01]  /*0040*/  S2R R9, SR_TID.X ;  /* 0x0000000000097919 */ /* 0x000ea20000002100 */
[----:B------:R-:W3:Y:S01]  /*0050*/  LDCU.64 UR6, c[0x0][0x358] ;  /* 0x00006b00ff0677ac */ /* 0x000ee20008000a00 */
[----:B0-----:R-:W-:-:S05]  /*0060*/  IMAD R0, R11, UR8, RZ ;  /* 0x000000080b007c24 */ /* 0x001fca000f8e02ff */
[----:B--2---:R-:W-:-:S04]  /*0070*/  LEA R3, R0, R9, 0x1 ;  /* 0x0000000900037211 */ /* 0x004fc800078e08ff */
[C---:B------:R-:W-:Y:S01]  /*0080*/  IADD3 R7, PT, PT, R3.reuse, UR8, RZ ;  /* 0x0000000803077c10 */ /* 0x040fe2000fffe0ff */
[----:B-1----:R-:W-:-:S04]  /*0090*/  IMAD.WIDE.U32 R2, R3, 0x4, R4 ;  /* 0x0000000403027825 */ /* 0x002fc800078e0004 */
[----:B------:R-:W-:Y:S02]  /*00a0*/  IMAD.WIDE.U32 R4, R7, 0x4, R4 ;  /* 0x0000000407047825 */ /* 0x000fe400078e0004 */
[----:B---3--:R-:W2:Y:S04]  /*00b0*/  LDG.E R2, desc[UR6][R2.64] ;  /* 0x0000000602027981 */ /* 0x008ea8000c1e1900 */
[----:B------:R-:W2:Y:S01]  /*00c0*/  LDG.E R5, desc[UR6][R4.64] ;  /* 0x0000000604057981 */ /* 0x000ea2000c1e1900 */
[----:B------:R-:W0:Y:S01]  /*00d0*/  S2UR UR5, SR_CgaCtaId ;  /* 0x00000000000579c3 */ /* 0x000e220000008800 */
[----:B------:R-:W-:Y:S01]  /*00e0*/  UMOV UR4, 0x400 ;  /* 0x0000040000047882 */ /* 0x000fe20000000000 */
[----:B------:R-:W-:Y:S01]  /*00f0*/  UISETP.GE.U32.AND UP0, UPT, UR8, 0x2, UPT ;  /* 0x000000020800788c */ /* 0x000fe2000bf06070 */
[----:B------:R-:W-:Y:S01]  /*0100*/  ISETP.NE.AND P0, PT, R9, RZ, PT ;  /* 0x000000ff0900720c */ /* 0x000fe20003f05270 */
[----:B0-----:R-:W-:-:S06]  /*0110*/  ULEA UR4, UR5, UR4, 0x18 ;  /* 0x0000000405047291 */ /* 0x001fcc000f8ec0ff */
[----:B------:R-:W-:Y:S01]  /*0120*/  LEA R7, R9, UR4, 0x2 ;  /* 0x0000000409077c11 */ /* 0x000fe2000f8e10ff */
[----:B--2---:R-:W-:-:S05]  /*0130*/  IMAD.IADD R0, R2, 0x1, R5 ;  /* 0x0000000102007824 */ /* 0x004fca00078e0205 */
[----:B------:R0:W-:Y:S01]  /*0140*/  STS [R7], R0 ;  /* 0x0000000007007388 */ /* 0x0001e20000000800 */
[----:B------:R-:W-:Y:S06]  /*0150*/  BAR.SYNC.DEFER_BLOCKING 0x0 ;  /* 0x0000000000007b1d */ /* 0x000fec0000010000 */
[----:B------:R-:W-:Y:S05]  /*0160*/  BRA.U !UP0, `(.L_x_0) ;  /* 0x0000000108347547 */ /* 0x000fea000b800000 */
[----:B0-----:R-:W-:-:S07]  /*0170*/  HFMA2 R0, -RZ, RZ, 0, 5.9604644775390625e-08 ;  /* 0x00000001ff007431 */ /* 0x001fce00000001ff */
.L_x_1:
[----:B------:R-:W-:-:S05]  /*0180*/  IMAD.SHL.U32 R5, R0, 0x2, RZ ;  /* 0x0000000200057824 */ /* 0x000fca00078e00ff */
[----:B------:R-:W-:-:S04]  /*0190*/  IADD3 R2, PT, PT, R5, -0x1, RZ ;  /* 0xffffffff05027810 */ /* 0x000fc80007ffe0ff */
[----:B------:R-:W-:-:S13]  /*01a0*/  LOP3.LUT P1, RZ, R2, R9, RZ, 0xc0, !PT ;  /* 0x0000000902ff7212 */ /* 0x000fda000782c0ff */
[----:B------:R-:W-:Y:S01]  /*01b0*/  @!P1 IMAD R2, R0, 0x4, R7 ;  /* 0x0000000400029824 */ /* 0x000fe200078e0207 */
[----:B------:R-:W-:Y:S01]  /*01c0*/  @!P1 LDS R3, [R7] ;  /* 0x0000000007039984 */ /* 0x000fe20000000800 */
[----:B------:R-:W-:-:S04]  /*01d0*/  IMAD.MOV.U32 R0, RZ, RZ, R5 ;  /* 0x000000ffff007224 */ /* 0x000fc800078e0005 */
[----:B------:R-:W0:Y:S02]  /*01e0*/  @!P1 LDS R2, [R2] ;  /* 0x0000000002029984 */ /* 0x000e240000000800 */
[----:B0-----:R-:W-:-:S05]  /*01f0*/  @!P1 IADD3 R4, PT, PT, R2, R3, RZ ;  /* 0x0000000302049210 */ /* 0x001fca0007ffe0ff */
[----:B------:R1:W-:Y:S01]  /*0200*/  @!P1 STS [R7], R4 ;  /* 0x0000000407009388 */ /* 0x0003e20000000800 */
[----:B------:R-:W-:Y:S01]  /*0210*/  BAR.SYNC.DEFER_BLOCKING 0x0 ;  /* 0x0000000000007b1d */ /* 0x000fe20000010000 */
[----:B------:R-:W-:-:S13]  /*0220*/  ISETP.GE.U32.AND P1, PT, R5, UR8, PT ;  /* 0x0000000805007c0c */ /* 0x000fda000bf26070 */
[----:B-1----:R-:W-:Y:S05]  /*0230*/  @!P1 BRA `(.L_x_1) ;  /* 0xfffffffc00d09947 */ /* 0x002fea000383ffff */
.L_x_0:
[----:B------:R-:W-:Y:S05]  /*0240*/  @P0 EXIT ;  /* 0x000000000000094d */ /* 0x000fea0003800000 */
[----:B------:R-:W1:Y:S01]  /*0250*/  S2UR UR5, SR_CgaCtaId ;  /* 0x00000000000579c3 */ /* 0x000e620000008800 */
[----:B------:R-:W-:-:S07]  /*0260*/  UMOV UR4, 0x400 ;  /* 0x0000040000047882 */ /* 0x000fce0000000000 */
[----:B------:R-:W2:Y:S01]  /*0270*/  LDC.64 R2, c[0x0][0x388] ;  /* 0x0000e200ff027b82 */ /* 0x000ea20000000a00 */
[----:B-1----:R-:W-:Y:S01]  /*0280*/  ULEA UR4, UR5, UR4, 0x18 ;  /* 0x0000000405047291 */ /* 0x002fe2000f8ec0ff */
[----:B--2---:R-:W-:-:S08]  /*0290*/  IMAD.WIDE.U32 R2, R11, 0x4, R2 ;  /* 0x000000040b027825 */ /* 0x004fd000078e0002 */
[----:B------:R-:W1:Y:S04]  /*02a0*/  LDS R5, [UR4] ;  /* 0x00000004ff057984 */ /* 0x000e680008000800 */
[----:B-1----:R-:W-:Y:S01]  /*02b0*/  STG.E desc[UR6][R2.64], R5 ;  /* 0x0000000502007986 */ /* 0x002fe2000c101906 */
[----:B------:R-:W-:Y:S05]  /*02c0*/  EXIT ;  /* 0x000000000000794d */ /* 0x000fea0003800000 */
.L_x_2:
[----:B------:R-:W-:-:S00]  /*02d0*/  BRA `(.L_x_2) ;  /* 0xfffffffc00fc7947 */ /* 0x000fc0000383ffff */
[----:B------:R-:W-:-:S00]  /*02e0*/  NOP ;  /* 0x0000000000007918 */ /* 0x000fc00000000000 */
        /* <DEDUP_REMOVED lines=9> */
.L_x_3:


//--------------------- .nv.shared._Z16reduce_first_addPiS_ --------------------------
	.section	.nv.shared._Z16reduce_first_addPiS_,"aw",@nobits
	.sectionflags	@""
	.align	16
	.zero		1024


//--------------------- .nv.shared.reserved.0     --------------------------
	.section	.nv.shared.reserved.0,"aw",@nobits
	.weak		__nv_reservedSMEM_offset_0_alias
	.size		__nv_reservedSMEM_offset_0_alias, 0, 64
	.other		__nv_reservedSMEM_offset_0_alias,@"STO_CUDA_RESERVED_SHARED STV_DEFAULT"
__nv_reservedSMEM_offset_0_alias:
	.zero		0
	.zero		64


//--------------------- .nv.constant0._Z16reduce_first_addPiS_ --------------------------
	.section	.nv.constant0._Z16reduce_first_addPiS_,"a",@progbits
	.sectionflags	@""
	.align	4
.nv.constant0._Z16reduce_first_addPiS_:
	.zero		912


//--------------------- SYMBOLS --------------------------

	.type		.nv.reservedSmem.offset0,@object
	.size		.nv.reservedSmem.offset0,0x4
	.type		.nv.reservedSmem.cap,@object
	.size		.nv.reservedSmem.cap,0x4
